	.headerflags	@"EF_CUDA_TEXMODE_UNIFIED EF_CUDA_64BIT_ADDRESS EF_CUDA_ACCELERATORS EF_CUDA_SM90 EF_CUDA_VIRTUAL_SM(EF_CUDA_SM90)"
	.elftype	@"ET_EXEC"


//--------------------- .nv.info                  --------------------------
	.section	.nv.info,"",@"SHT_CUDA_INFO"
	.align	4


	//----- nvinfo : EIATTR_REGCOUNT
	.align		4
        /*0000*/ 	.byte	0x04, 0x2f
        /*0002*/ 	.short	(.L_3 - .L_2)
	.align		4
.L_2:
        /*0004*/ 	.word	index@(triton_poi_fused__native_batch_norm_legit_no_training_25)
        /*0008*/ 	.word	0x00000012


	//----- nvinfo : EIATTR_MIN_STACK_SIZE
	.align		4
.L_3:
        /*000c*/ 	.byte	0x04, 0x12
        /*000e*/ 	.short	(.L_5 - .L_4)
	.align		4
.L_4:
        /*0010*/ 	.word	index@(triton_poi_fused__native_batch_norm_legit_no_training_25)
        /*0014*/ 	.word	0x00000000


	//----- nvinfo : EIATTR_FRAME_SIZE
	.align		4
.L_5:
        /*0018*/ 	.byte	0x04, 0x11
        /*001a*/ 	.short	(.L_7 - .L_6)
	.align		4
.L_6:
        /*001c*/ 	.word	index@(triton_poi_fused__native_batch_norm_legit_no_training_25)
        /*0020*/ 	.word	0x00000000


	//----- nvinfo : EIATTR_MIN_STACK_SIZE
	.align		4
.L_7:
        /*0024*/ 	.byte	0x04, 0x12
        /*0026*/ 	.short	(.L_9 - .L_8)
	.align		4
.L_8:
        /*0028*/ 	.word	index@(triton_poi_fused__native_batch_norm_legit_no_training_25)
        /*002c*/ 	.word	0x00000000
.L_9:


//--------------------- .nv.info.triton_poi_fused__native_batch_norm_legit_no_training_25 --------------------------
	.section	.nv.info.triton_poi_fused__native_batch_norm_legit_no_training_25,"",@"SHT_CUDA_INFO"
	.sectionflags	@""
	.align	4


	//----- nvinfo : EIATTR_CUDA_API_VERSION
	.align		4
        /*0000*/ 	.byte	0x04, 0x37
        /*0002*/ 	.short	(.L_11 - .L_10)
.L_10:
        /*0004*/ 	.word	0x0000007c


	//----- nvinfo : EIATTR_KPARAM_INFO
	.align		4
.L_11:
        /*0008*/ 	.byte	0x04, 0x17
        /*000a*/ 	.short	(.L_13 - .L_12)
.L_12:
        /*000c*/ 	.word	0x00000000
        /*0010*/ 	.short	0x0006
        /*0012*/ 	.short	0x0030
        /*0014*/ 	.byte	0x00, 0xf0, 0x11, 0x00


	//----- nvinfo : EIATTR_KPARAM_INFO
	.align		4
.L_13:
        /*0018*/ 	.byte	0x04, 0x17
        /*001a*/ 	.short	(.L_15 - .L_14)
.L_14:
        /*001c*/ 	.word	0x00000000
        /*0020*/ 	.short	0x0005
        /*0022*/ 	.short	0x0028
        /*0024*/ 	.byte	0x00, 0xf4, 0x21, 0x00


	//----- nvinfo : EIATTR_KPARAM_INFO
	.align		4
.L_15:
        /*0028*/ 	.byte	0x04, 0x17
        /*002a*/ 	.short	(.L_17 - .L_16)
.L_16:
        /*002c*/ 	.word	0x00000000
        /*0030*/ 	.short	0x0004
        /*0032*/ 	.short	0x0020
        /*0034*/ 	.byte	0x00, 0xf4, 0x21, 0x00


	//----- nvinfo : EIATTR_KPARAM_INFO
	.align		4
.L_17:
        /*0038*/ 	.byte	0x04, 0x17
        /*003a*/ 	.short	(.L_19 - .L_18)
.L_18:
        /*003c*/ 	.word	0x00000000
        /*0040*/ 	.short	0x0003
        /*0042*/ 	.short	0x0018
        /*0044*/ 	.byte	0x00, 0xf4, 0x21, 0x00


	//----- nvinfo : EIATTR_KPARAM_INFO
	.align		4
.L_19:
        /*0048*/ 	.byte	0x04, 0x17
        /*004a*/ 	.short	(.L_21 - .L_20)
.L_20:
        /*004c*/ 	.word	0x00000000
        /*0050*/ 	.short	0x0002
        /*0052*/ 	.short	0x0010
        /*0054*/ 	.byte	0x00, 0xf4, 0x21, 0x00


	//----- nvinfo : EIATTR_KPARAM_INFO
	.align		4
.L_21:
        /*0058*/ 	.byte	0x04, 0x17
        /*005a*/ 	.short	(.L_23 - .L_22)
.L_22:
        /*005c*/ 	.word	0x00000000
        /*0060*/ 	.short	0x0001
        /*0062*/ 	.short	0x0008
        /*0064*/ 	.byte	0x00, 0xf4, 0x21, 0x00


	//----- nvinfo : EIATTR_KPARAM_INFO
	.align		4
.L_23:
        /*0068*/ 	.byte	0x04, 0x17
        /*006a*/ 	.short	(.L_25 - .L_24)
.L_24:
        /*006c*/ 	.word	0x00000000
        /*0070*/ 	.short	0x0000
        /*0072*/ 	.short	0x0000
        /*0074*/ 	.byte	0x00, 0xf4, 0x21, 0x00


	//----- nvinfo : EIATTR_SPARSE_MMA_MASK
	.align		4
.L_25:
        /*0078*/ 	.byte	0x03, 0x50
        /*007a*/ 	.short	0x0000


	//----- nvinfo : EIATTR_MAXREG_COUNT
	.align		4
        /*007c*/ 	.byte	0x03, 0x1b
        /*007e*/ 	.short	0x00ff


	//----- nvinfo : EIATTR_EXIT_INSTR_OFFSETS
	.align		4
        /*0080*/ 	.byte	0x04, 0x1c
        /*0082*/ 	.short	(.L_27 - .L_26)


	//   ....[0]....
.L_26:
        /*0084*/ 	.word	0x000002e0


	//   ....[1]....
        /*0088*/ 	.word	0x00000300


	//----- nvinfo : EIATTR_REQNTID
	.align		4
.L_27:
        /*008c*/ 	.byte	0x04, 0x10
        /*008e*/ 	.short	(.L_29 - .L_28)
.L_28:
        /*0090*/ 	.word	0x00000080
        /*0094*/ 	.word	0x00000001
        /*0098*/ 	.word	0x00000001


	//----- nvinfo : EIATTR_CBANK_PARAM_SIZE
	.align		4
.L_29:
        /*009c*/ 	.byte	0x03, 0x19
        /*009e*/ 	.short	0x0034


	//----- nvinfo : EIATTR_PARAM_CBANK
	.align		4
        /*00a0*/ 	.byte	0x04, 0x0a
        /*00a2*/ 	.short	(.L_31 - .L_30)
	.align		4
.L_30:
        /*00a4*/ 	.word	index@(.nv.constant0.triton_poi_fused__native_batch_norm_legit_no_training_25)
        /*00a8*/ 	.short	0x0210
        /*00aa*/ 	.short	0x0034


	//----- nvinfo : EIATTR_SW_WAR
	.align		4
.L_31:
        /*00ac*/ 	.byte	0x04, 0x36
        /*00ae*/ 	.short	(.L_33 - .L_32)
.L_32:
        /*00b0*/ 	.word	0x00000008
.L_33:


//--------------------- .nv.callgraph             --------------------------
	.section	.nv.callgraph,"",@"SHT_CUDA_CALLGRAPH"
	.align	4
	.sectionentsize	8
	.align		4
        /*0000*/ 	.word	0x00000000
	.align		4
        /*0004*/ 	.word	0xffffffff
	.align		4
        /*0008*/ 	.word	0x00000000
	.align		4
        /*000c*/ 	.word	0xfffffffe
	.align		4
        /*0010*/ 	.word	0x00000000
	.align		4
        /*0014*/ 	.word	0xfffffffd
	.align		4
        /*0018*/ 	.word	0x00000000
	.align		4
        /*001c*/ 	.word	0xfffffffc


//--------------------- .nv.constant4             --------------------------
	.section	.nv.constant4,"a",@progbits
	.align	8
	.align		8
.nv.constant4:
        /*0000*/ 	.dword	_$_str
	.align		8
        /*0008*/ 	.dword	_$_str_$_2


//--------------------- .text.triton_poi_fused__native_batch_norm_legit_no_training_25 --------------------------
	.section	.text.triton_poi_fused__native_batch_norm_legit_no_training_25,"ax",@progbits
	.align	128
        .global         triton_poi_fused__native_batch_norm_legit_no_training_25
        .type           triton_poi_fused__native_batch_norm_legit_no_training_25,@function
        .size           triton_poi_fused__native_batch_norm_legit_no_training_25,(.L_x_1 - triton_poi_fused__native_batch_norm_legit_no_training_25)
        .other          triton_poi_fused__native_batch_norm_legit_no_training_25,@"STO_CUDA_ENTRY STV_DEFAULT"
triton_poi_fused__native_batch_norm_legit_no_training_25:
.text.triton_poi_fused__native_batch_norm_legit_no_training_25:
[----:B------:R-:W0:Y:S01]  /*0000*/  LDC R1, c[0x0][0x28] ;  /* 0x00000a00ff017b82 */ /* 0x000e220000000800 */
[----:B------:R-:W1:Y:S07]  /*0010*/  S2R R0, SR_TID.X ;  /* 0x0000000000007919 */ /* 0x000e6e0000002100 */
[----:B------:R-:W2:Y:S01]  /*0020*/  LDC.64 R8, c[0x0][0x220] ;  /* 0x00008800ff087b82 */ /* 0x000ea20000000a00 */
[----:B------:R-:W-:Y:S01]  /*0030*/  HFMA2.MMA R14, -RZ, RZ, 0, 0 ;  /* 0x00000000ff0e7435 */ /* 0x000fe200000001ff */
[----:B------:R-:W-:Y:S01]  /*0040*/  ULDC.64 UR4, c[0x0][0x208] ;  /* 0x0000820000047ab9 */ /* 0x000fe20000000a00 */
[----:B------:R-:W3:Y:S05]  /*0050*/  S2R R3, SR_CTAID.X ;  /* 0x0000000000037919 */ /* 0x000eea0000002500 */
[----:B------:R-:W4:Y:S08]  /*0060*/  LDC.64 R4, c[0x0][0x210] ;  /* 0x00008400ff047b82 */ /* 0x000f300000000a00 */
[----:B------:R-:W5:Y:S08]  /*0070*/  LDC.64 R6, c[0x0][0x218] ;  /* 0x00008600ff067b82 */ /* 0x000f700000000a00 */
[----:B------:R-:W5:Y:S01]  /*0080*/  LDC.64 R10, c[0x0][0x228] ;  /* 0x00008a00ff0a7b82 */ /* 0x000f620000000a00 */
[----:B-1----:R-:W-:-:S07]  /*0090*/  LOP3.LUT R0, R0, 0x7f, RZ, 0xc0, !PT ;  /* 0x0000007f00007812 */ /* 0x002fce00078ec0ff */
[----:B------:R-:W1:Y:S01]  /*00a0*/  LDC.64 R12, c[0x0][0x230] ;  /* 0x00008c00ff0c7b82 */ /* 0x000e620000000a00 */
[----:B---3--:R-:W-:Y:S02]  /*00b0*/  SHF.R.S32.HI R2, RZ, 0x18, R3 ;  /* 0x00000018ff027819 */ /* 0x008fe40000011403 */
[----:B------:R-:W-:Y:S02]  /*00c0*/  LEA R0, R3, R0, 0x7 ;  /* 0x0000000003007211 */ /* 0x000fe400078e38ff */
[----:B------:R-:W-:Y:S02]  /*00d0*/  SGXT R3, R2, 0x1 ;  /* 0x000000010203781a */ /* 0x000fe40000000200 */
[----:B------:R-:W-:Y:S02]  /*00e0*/  ISETP.GE.AND P2, PT, R0, 0x800, PT ;  /* 0x000008000000780c */ /* 0x000fe40003f46270 */
[----:B------:R-:W-:-:S04]  /*00f0*/  LEA.HI R3, R3, R0, RZ, 0x9 ;  /* 0x0000000003037211 */ /* 0x000fc800078f48ff */
[----:B------:R-:W-:-:S04]  /*0100*/  LOP3.LUT R3, R3, 0xfffffe00, RZ, 0xc0, !PT ;  /* 0xfffffe0003037812 */ /* 0x000fc800078ec0ff */
[----:B------:R-:W-:-:S05]  /*0110*/  IADD3 R15, R0, -R3, RZ ;  /* 0x80000003000f7210 */ /* 0x000fca0007ffe0ff */
[----:B--2---:R-:W-:-:S05]  /*0120*/  IMAD.WIDE R8, R15, 0x4, R8 ;  /* 0x000000040f087825 */ /* 0x004fca00078e0208 */
[----:B------:R2:W3:Y:S01]  /*0130*/  @!P2 LDG.E.EL R14, desc[UR4][R8.64] ;  /* 0x00000004080ea981 */ /* 0x0004e2000c2e1900 */
[----:B------:R-:W-:Y:S01]  /*0140*/  CS2R R2, SRZ ;  /* 0x0000000000027805 */ /* 0x000fe2000001ff00 */
[----:B----4-:R-:W-:-:S04]  /*0150*/  IMAD.WIDE R4, R0, 0x4, R4 ;  /* 0x0000000400047825 */ /* 0x010fc800078e0204 */
[C---:B-----5:R-:W-:Y:S01]  /*0160*/  IMAD.WIDE R6, R15.reuse, 0x4, R6 ;  /* 0x000000040f067825 */ /* 0x060fe200078e0206 */
[----:B------:R4:W5:Y:S03]  /*0170*/  @!P2 LDG.E R2, desc[UR4][R4.64] ;  /* 0x000000040402a981 */ /* 0x000966000c1e1900 */
[C---:B0-2---:R-:W-:Y:S01]  /*0180*/  IMAD.WIDE R8, R15.reuse, 0x4, R10 ;  /* 0x000000040f087825 */ /* 0x045fe200078e020a */
[----:B------:R0:W5:Y:S03]  /*0190*/  @!P2 LDG.E.EL R3, desc[UR4][R6.64] ;  /* 0x000000040603a981 */ /* 0x000166000c2e1900 */
[----:B-1----:R-:W-:Y:S01]  /*01a0*/  IMAD.WIDE R10, R15, 0x4, R12 ;  /* 0x000000040f0a7825 */ /* 0x002fe200078e020c */
[----:B------:R-:W-:Y:S01]  /*01b0*/  CS2R R12, SRZ ;  /* 0x00000000000c7805 */ /* 0x000fe2000001ff00 */
[----:B----4-:R-:W1:Y:S05]  /*01c0*/  LDC.64 R4, c[0x0][0x238] ;  /* 0x00008e00ff047b82 */ /* 0x010e6a0000000a00 */
[----:B------:R-:W2:Y:S04]  /*01d0*/  @!P2 LDG.E.EL R12, desc[UR4][R8.64] ;  /* 0x00000004080ca981 */ /* 0x000ea8000c2e1900 */
[----:B------:R-:W2:Y:S01]  /*01e0*/  @!P2 LDG.E.EL R13, desc[UR4][R10.64] ;  /* 0x000000040a0da981 */ /* 0x000ea2000c2e1900 */
[----:B0-----:R-:W-:Y:S01]  /*01f0*/  MOV R6, 0x3e800000 ;  /* 0x3e80000000067802 */ /* 0x001fe20000000f00 */
[----:B---3--:R-:W-:-:S04]  /*0200*/  FADD R14, R14, 9.9999997473787516356e-06 ;  /* 0x3727c5ac0e0e7421 */ /* 0x008fc80000000000 */
[----:B------:R-:W0:Y:S01]  /*0210*/  MUFU.SQRT R15, R14 ;  /* 0x0000000e000f7308 */ /* 0x000e220000002000 */
[----:B-----5:R-:W-:Y:S01]  /*0220*/  FADD R2, -R3, R2 ;  /* 0x0000000203027221 */ /* 0x020fe20000000100 */
[C---:B0-----:R-:W-:Y:S02]  /*0230*/  FSETP.GT.AND P0, PT, R15.reuse, 8.50705917302346158658e+37, PT ;  /* 0x7e8000000f00780b */ /* 0x041fe40003f04000 */
[----:B------:R-:W-:Y:S02]  /*0240*/  FSETP.GEU.AND P1, PT, R15, 1.175494350822287508e-38, PT ;  /* 0x008000000f00780b */ /* 0x000fe40003f2e000 */
[----:B------:R-:W-:-:S09]  /*0250*/  FSEL R6, R6, 1, P0 ;  /* 0x3f80000006067808 */ /* 0x000fd20000000000 */
[----:B------:R-:W-:Y:S02]  /*0260*/  @P0 FMUL R15, R15, 0.25 ;  /* 0x3e8000000f0f0820 */ /* 0x000fe40000400000 */
[----:B------:R-:W-:Y:S02]  /*0270*/  @!P1 FMUL R6, R6, 16777216 ;  /* 0x4b80000006069820 */ /* 0x000fe40000400000 */
[----:B------:R-:W-:-:S06]  /*0280*/  @!P1 FMUL R15, R15, 16777216 ;  /* 0x4b8000000f0f9820 */ /* 0x000fcc0000400000 */
[----:B------:R-:W0:Y:S02]  /*0290*/  MUFU.RCP R15, R15 ;  /* 0x0000000f000f7308 */ /* 0x000e240000001000 */
[----:B0-----:R-:W-:-:S04]  /*02a0*/  FMUL R3, R15, R6 ;  /* 0x000000060f037220 */ /* 0x001fc80000400000 */
[----:B------:R-:W-:Y:S01]  /*02b0*/  FMUL R6, R2, R3 ;  /* 0x0000000302067220 */ /* 0x000fe20000400000 */
[----:B-1----:R-:W-:-:S04]  /*02c0*/  IMAD.WIDE R2, R0, 0x4, R4 ;  /* 0x0000000400027825 */ /* 0x002fc800078e0204 */
[----:B--2---:R-:W-:Y:S01]  /*02d0*/  FFMA R13, R6, R12, R13 ;  /* 0x0000000c060d7223 */ /* 0x004fe2000000000d */
[----:B------:R-:W-:Y:S06]  /*02e0*/  @P2 EXIT ;  /* 0x000000000000294d */ /* 0x000fec0003800000 */
[----:B------:R-:W-:Y:S01]  /*02f0*/  STG.E desc[UR4][R2.64], R13 ;  /* 0x0000000d02007986 */ /* 0x000fe2000c101904 */
[----:B------:R-:W-:Y:S05]  /*0300*/  EXIT ;  /* 0x000000000000794d */ /* 0x000fea0003800000 */
.L_x_0:
[----:B------:R-:W-:-:S00]  /*0310*/  BRA `(.L_x_0) ;  /* 0xfffffffc00fc7947 */ /* 0x000fc0000383ffff */
[----:B------:R-:W-:-:S00]  /*0320*/  NOP ;  /* 0x0000000000007918 */ /* 0x000fc00000000000 */
        /* <DEDUP_REMOVED lines=13> */
.L_x_1:


//--------------------- .nv.global.init           --------------------------
	.section	.nv.global.init,"aw",@progbits
.nv.global.init:
	.type		_$_str,@object
	.size		_$_str,(_$_str_$_2 - _$_str)
_$_str:
        /*0000*/ 	.byte	0x5f, 0x5f, 0x43, 0x55, 0x44, 0x41, 0x5f, 0x46, 0x54, 0x5a, 0x00
	.type		_$_str_$_2,@object
	.size		_$_str_$_2,(.L_1 - _$_str_$_2)
_$_str_$_2:
        /*000b*/ 	.byte	0x5f, 0x5f, 0x43, 0x55, 0x44, 0x41, 0x5f, 0x50, 0x52, 0x45, 0x43, 0x5f, 0x53, 0x51, 0x52, 0x54
        /*001b*/ 	.byte	0x00
.L_1:


//--------------------- .nv.constant0.triton_poi_fused__native_batch_norm_legit_no_training_25 --------------------------
	.section	.nv.constant0.triton_poi_fused__native_batch_norm_legit_no_training_25,"a",@progbits
	.sectionflags	@""
	.align	4
.nv.constant0.triton_poi_fused__native_batch_norm_legit_no_training_25:
	.zero		580
